//
// Generated by NVIDIA NVVM Compiler
//
// Compiler Build ID: CL-36424714
// Cuda compilation tools, release 13.0, V13.0.88
// Based on NVVM 20.0.0
//

.version 9.0
.target sm_100
.address_size 64

	// .globl	default_function_kernel

.visible .entry default_function_kernel(
	.param .u64 .ptr .align 1 default_function_kernel_param_0,
	.param .u64 .ptr .align 1 default_function_kernel_param_1,
	.param .u64 .ptr .align 1 default_function_kernel_param_2,
	.param .u64 .ptr .align 1 default_function_kernel_param_3
)
.maxntid 32
{
	.reg .pred 	%p<2>;
	.reg .b32 	%r<22>;
	.reg .b32 	%f<5>;
	.reg .b64 	%rd<15>;

	ld.param.u64 	%rd1, [default_function_kernel_param_0];
	ld.param.u64 	%rd2, [default_function_kernel_param_1];
	ld.param.u64 	%rd3, [default_function_kernel_param_2];
	ld.param.u64 	%rd4, [default_function_kernel_param_3];
	cvta.to.global.u64 	%rd5, %rd2;
	cvta.to.global.u64 	%rd6, %rd3;
	cvta.to.global.u64 	%rd7, %rd1;
	cvta.to.global.u64 	%rd8, %rd4;
	mov.u32 	%r1, %ctaid.x;
	shl.b32 	%r2, %r1, 5;
	mov.u32 	%r3, %tid.x;
	or.b32  	%r4, %r2, %r3;
	mul.wide.u32 	%rd9, %r4, 4;
	add.s64 	%rd10, %rd8, %rd9;
	ld.global.nc.f32 	%f1, [%rd10];
	mul.hi.u32 	%r5, %r1, 1808407283;
	shr.u32 	%r6, %r5, 3;
	mul.lo.s32 	%r7, %r6, 19;
	sub.s32 	%r8, %r1, %r7;
	shl.b32 	%r9, %r8, 1;
	shr.u32 	%r10, %r3, 4;
	or.b32  	%r11, %r9, %r10;
	setp.lt.u32 	%p1, %r11, 19;
	selp.b32 	%r12, 0, 19, %p1;
	mad.lo.s32 	%r13, %r1, -19, %r4;
	mul.hi.u32 	%r14, %r13, -1356305461;
	sub.s32 	%r15, %r13, %r14;
	shr.u32 	%r16, %r15, 1;
	add.s32 	%r17, %r16, %r14;
	shr.u32 	%r18, %r17, 4;
	mul.lo.s32 	%r19, %r18, 19;
	sub.s32 	%r20, %r13, %r19;
	add.s32 	%r21, %r12, %r20;
	mul.wide.u32 	%rd11, %r21, 4;
	add.s64 	%rd12, %rd7, %rd11;
	ld.global.nc.f32 	%f2, [%rd12];
	add.s64 	%rd13, %rd6, %rd11;
	ld.global.nc.f32 	%f3, [%rd13];
	fma.rn.f32 	%f4, %f1, %f2, %f3;
	add.s64 	%rd14, %rd5, %rd9;
	st.global.f32 	[%rd14], %f4;
	ret;

}


// ===== COMPILED SASS (sm_100) =====

	.target	sm_100

	.elftype	@"ET_EXEC"


//--------------------- .note.nv.tkinfo           --------------------------
	.section	.note.nv.tkinfo,"",@"SHT_NOTE"
	.sectionflags	@"SHF_NOTE_NV_TKINFO"
	.tkinfo
        /*0018*/ 	.word	0x00000002
        /*0030*/ 	.string	""
        /*0030*/ 	.string	"ptxas"
        /*0030*/ 	.string	"Cuda compilation tools, release 13.0, V13.0.88"
        /*0030*/ 	.string	"Build cuda_13.0.r13.0/compiler.36424714_0"
        /*0030*/ 	.string	"-arch sm_100 -m 64 "



//--------------------- .note.nv.cuinfo           --------------------------
	.section	.note.nv.cuinfo,"",@"SHT_NOTE"
	.sectionflags	@"SHF_NOTE_NV_CUINFO"
        /*0018*/ 	.short	0x0002
        /*001a*/ 	.short	0x0064
        /*001c*/ 	.short	0x0082
	.zero		2


//--------------------- .nv.info                  --------------------------
	.section	.nv.info,"",@"SHT_CUDA_INFO"
	.align	4


	//----- nvinfo : EIATTR_REGCOUNT
	.align		4
        /*0000*/ 	.byte	0x04, 0x2f
        /*0002*/ 	.short	(.L_1 - .L_0)
	.align		4
.L_0:
        /*0004*/ 	.word	index@(default_function_kernel)
        /*0008*/ 	.word	0x00000010


	//----- nvinfo : EIATTR_FRAME_SIZE
	.align		4
.L_1:
        /*000c*/ 	.byte	0x04, 0x11
        /*000e*/ 	.short	(.L_3 - .L_2)
	.align		4
.L_2:
        /*0010*/ 	.word	index@(default_function_kernel)
        /*0014*/ 	.word	0x00000000


	//----- nvinfo : EIATTR_MIN_STACK_SIZE
	.align		4
.L_3:
        /*0018*/ 	.byte	0x04, 0x12
        /*001a*/ 	.short	(.L_5 - .L_4)
	.align		4
.L_4:
        /*001c*/ 	.word	index@(default_function_kernel)
        /*0020*/ 	.word	0x00000000
.L_5:


//--------------------- .nv.compat                --------------------------
	.section	.nv.compat,"",@"SHT_CUDA_COMPAT_INFO"
	.align	4
        /*0000*/ 	.byte	0x02, 0x09, 0x00, 0x00, 0x02, 0x02, 0x01, 0x00, 0x02, 0x05, 0x05, 0x00, 0x03, 0x07, 0x01, 0x01
        /*0010*/ 	.byte	0x02, 0x03, 0x00, 0x00, 0x02, 0x06, 0x01, 0x00, 0x04, 0x0b, 0x08, 0x00, 0x09, 0x00, 0x00, 0x00
        /*0020*/ 	.byte	0x00, 0x00, 0x00, 0x00


//--------------------- .nv.info.default_function_kernel --------------------------
	.section	.nv.info.default_function_kernel,"",@"SHT_CUDA_INFO"
	.sectionflags	@""
	.align	4


	//----- nvinfo : EIATTR_CUDA_API_VERSION
	.align		4
        /*0000*/ 	.byte	0x04, 0x37
        /*0002*/ 	.short	(.L_7 - .L_6)
.L_6:
        /*0004*/ 	.word	0x00000082


	//----- nvinfo : EIATTR_KPARAM_INFO
	.align		4
.L_7:
        /*0008*/ 	.byte	0x04, 0x17
        /*000a*/ 	.short	(.L_9 - .L_8)
.L_8:
        /*000c*/ 	.word	0x00000000
        /*0010*/ 	.short	0x0003
        /*0012*/ 	.short	0x0018
        /*0014*/ 	.byte	0x00, 0xf5, 0x21, 0x00


	//----- nvinfo : EIATTR_KPARAM_INFO
	.align		4
.L_9:
        /*0018*/ 	.byte	0x04, 0x17
        /*001a*/ 	.short	(.L_11 - .L_10)
.L_10:
        /*001c*/ 	.word	0x00000000
        /*0020*/ 	.short	0x0002
        /*0022*/ 	.short	0x0010
        /*0024*/ 	.byte	0x00, 0xf5, 0x21, 0x00


	//----- nvinfo : EIATTR_KPARAM_INFO
	.align		4
.L_11:
        /*0028*/ 	.byte	0x04, 0x17
        /*002a*/ 	.short	(.L_13 - .L_12)
.L_12:
        /*002c*/ 	.word	0x00000000
        /*0030*/ 	.short	0x0001
        /*0032*/ 	.short	0x0008
        /*0034*/ 	.byte	0x00, 0xf5, 0x21, 0x00


	//----- nvinfo : EIATTR_KPARAM_INFO
	.align		4
.L_13:
        /*0038*/ 	.byte	0x04, 0x17
        /*003a*/ 	.short	(.L_15 - .L_14)
.L_14:
        /*003c*/ 	.word	0x00000000
        /*0040*/ 	.short	0x0000
        /*0042*/ 	.short	0x0000
        /*0044*/ 	.byte	0x00, 0xf5, 0x21, 0x00


	//----- nvinfo : EIATTR_SPARSE_MMA_MASK
	.align		4
.L_15:
        /*0048*/ 	.byte	0x03, 0x50
        /*004a*/ 	.short	0x0000


	//----- nvinfo : EIATTR_MAXREG_COUNT
	.align		4
        /*004c*/ 	.byte	0x03, 0x1b
        /*004e*/ 	.short	0x00ff


	//----- nvinfo : EIATTR_MERCURY_ISA_VERSION
	.align		4
        /*0050*/ 	.byte	0x03, 0x5f
        /*0052*/ 	.short	0x0101


	//----- nvinfo : EIATTR_VRC_CTA_INIT_COUNT
	.align		4
        /*0054*/ 	.byte	0x02, 0x4a
	.zero		1
	.zero		1


	//----- nvinfo : EIATTR_EXIT_INSTR_OFFSETS
	.align		4
        /*0058*/ 	.byte	0x04, 0x1c
        /*005a*/ 	.short	(.L_17 - .L_16)


	//   ....[0]....
.L_16:
        /*005c*/ 	.word	0x00000220


	//----- nvinfo : EIATTR_MAX_THREADS
	.align		4
.L_17:
        /*0060*/ 	.byte	0x04, 0x05
        /*0062*/ 	.short	(.L_19 - .L_18)
.L_18:
        /*0064*/ 	.word	0x00000020
        /*0068*/ 	.word	0x00000001
        /*006c*/ 	.word	0x00000001


	//----- nvinfo : EIATTR_CBANK_PARAM_SIZE
	.align		4
.L_19:
        /*0070*/ 	.byte	0x03, 0x19
        /*0072*/ 	.short	0x0020


	//----- nvinfo : EIATTR_PARAM_CBANK
	.align		4
        /*0074*/ 	.byte	0x04, 0x0a
        /*0076*/ 	.short	(.L_21 - .L_20)
	.align		4
.L_20:
        /*0078*/ 	.word	index@(.nv.constant0.default_function_kernel)
        /*007c*/ 	.short	0x0380
        /*007e*/ 	.short	0x0020


	//----- nvinfo : EIATTR_SW_WAR
	.align		4
.L_21:
        /*0080*/ 	.byte	0x04, 0x36
        /*0082*/ 	.short	(.L_23 - .L_22)
.L_22:
        /*0084*/ 	.word	0x00000008
.L_23:


//--------------------- .nv.callgraph             --------------------------
	.section	.nv.callgraph,"",@"SHT_CUDA_CALLGRAPH"
	.align	4
	.sectionentsize	8
	.align		4
        /*0000*/ 	.word	0x00000000
	.align		4
        /*0004*/ 	.word	0xffffffff
	.align		4
        /*0008*/ 	.word	0x00000000
	.align		4
        /*000c*/ 	.word	0xfffffffe
	.align		4
        /*0010*/ 	.word	0x00000000
	.align		4
        /*0014*/ 	.word	0xfffffffd
	.align		4
        /*0018*/ 	.word	0x00000000
	.align		4
        /*001c*/ 	.word	0xfffffffc


//--------------------- .text.default_function_kernel --------------------------
	.section	.text.default_function_kernel,"ax",@progbits
	.align	128
        .global         default_function_kernel
        .type           default_function_kernel,@function
        .size           default_function_kernel,(.L_x_1 - default_function_kernel)
        .other          default_function_kernel,@"STO_CUDA_ENTRY STV_DEFAULT"
default_function_kernel:
.text.default_function_kernel:
[----:B------:R-:W-:Y:S01]  /*0000*/  LDC R1, c[0x0][0x37c] ;  /* 0x0000df00ff017b82 */ /* 0x000fe20000000800 */
[----:B------:R-:W0:Y:S07]  /*0010*/  S2R R2, SR_CTAID.X ;  /* 0x0000000000027919 */ /* 0x000e2e0000002500 */
[----:B------:R-:W1:Y:S01]  /*0020*/  LDC.64 R4, c[0x0][0x380] ;  /* 0x0000e000ff047b82 */ /* 0x000e620000000a00 */
[----:B------:R-:W2:Y:S01]  /*0030*/  LDCU.64 UR4, c[0x0][0x358] ;  /* 0x00006b00ff0477ac */ /* 0x000ea20008000a00 */
[----:B------:R-:W3:Y:S06]  /*0040*/  S2R R9, SR_TID.X ;  /* 0x0000000000097919 */ /* 0x000eec0000002100 */
[----:B------:R-:W4:Y:S01]  /*0050*/  LDC.64 R6, c[0x0][0x390] ;  /* 0x0000e400ff067b82 */ /* 0x000f220000000a00 */
[----:B0-----:R-:W-:-:S04]  /*0060*/  SHF.L.U32 R0, R2, 0x5, RZ ;  /* 0x0000000502007819 */ /* 0x001fc800000006ff */
[----:B---3--:R-:W-:Y:S01]  /*0070*/  LOP3.LUT R11, R0, R9, RZ, 0xfc, !PT ;  /* 0x00000009000b7212 */ /* 0x008fe200078efcff */
[----:B------:R-:W-:Y:S01]  /*0080*/  IMAD.HI.U32 R0, R2, 0x6bca1af3, RZ ;  /* 0x6bca1af302007827 */ /* 0x000fe200078e00ff */
[----:B------:R-:W-:-:S03]  /*0090*/  SHF.R.U32.HI R9, RZ, 0x4, R9 ;  /* 0x00000004ff097819 */ /* 0x000fc60000011609 */
[----:B------:R-:W-:Y:S01]  /*00a0*/  IMAD R8, R2, -0x13, R11 ;  /* 0xffffffed02087824 */ /* 0x000fe200078e020b */
[----:B------:R-:W-:-:S03]  /*00b0*/  SHF.R.U32.HI R0, RZ, 0x3, R0 ;  /* 0x00000003ff007819 */ /* 0x000fc60000011600 */
[----:B------:R-:W-:-:S04]  /*00c0*/  IMAD.HI.U32 R3, R8, -0x50d79435, RZ ;  /* 0xaf286bcb08037827 */ /* 0x000fc800078e00ff */
[----:B------:R-:W-:Y:S01]  /*00d0*/  IMAD R0, R0, -0x13, R2 ;  /* 0xffffffed00007824 */ /* 0x000fe200078e0202 */
[----:B------:R-:W-:-:S04]  /*00e0*/  IADD3 R2, PT, PT, R8, -R3, RZ ;  /* 0x8000000308027210 */ /* 0x000fc80007ffe0ff */
[----:B------:R-:W-:Y:S02]  /*00f0*/  SHF.L.U32 R0, R0, 0x1, RZ ;  /* 0x0000000100007819 */ /* 0x000fe400000006ff */
[----:B------:R-:W-:Y:S02]  /*0100*/  LEA.HI R10, R2, R3, RZ, 0x1f ;  /* 0x00000003020a7211 */ /* 0x000fe400078ff8ff */
[----:B------:R-:W0:Y:S01]  /*0110*/  LDC.64 R2, c[0x0][0x398] ;  /* 0x0000e600ff027b82 */ /* 0x000e220000000a00 */
[----:B------:R-:W-:Y:S02]  /*0120*/  LOP3.LUT R0, R0, R9, RZ, 0xfc, !PT ;  /* 0x0000000900007212 */ /* 0x000fe400078efcff */
[----:B------:R-:W-:Y:S02]  /*0130*/  SHF.R.U32.HI R9, RZ, 0x4, R10 ;  /* 0x00000004ff097819 */ /* 0x000fe4000001160a */
[----:B------:R-:W-:-:S03]  /*0140*/  ISETP.GE.U32.AND P0, PT, R0, 0x13, PT ;  /* 0x000000130000780c */ /* 0x000fc60003f06070 */
[----:B------:R-:W-:-:S05]  /*0150*/  IMAD R9, R9, -0x13, R8 ;  /* 0xffffffed09097824 */ /* 0x000fca00078e0208 */
[----:B------:R-:W-:-:S05]  /*0160*/  IADD3 R13, PT, PT, R9, 0x13, RZ ;  /* 0x00000013090d7810 */ /* 0x000fca0007ffe0ff */
[----:B------:R-:W-:Y:S02]  /*0170*/  @!P0 IADD3 R13, PT, PT, R9, RZ, RZ ;  /* 0x000000ff090d8210 */ /* 0x000fe40007ffe0ff */
[----:B------:R-:W3:Y:S03]  /*0180*/  LDC.64 R8, c[0x0][0x388] ;  /* 0x0000e200ff087b82 */ /* 0x000ee60000000a00 */
[----:B-1----:R-:W-:-:S04]  /*0190*/  IMAD.WIDE.U32 R4, R13, 0x4, R4 ;  /* 0x000000040d047825 */ /* 0x002fc800078e0004 */
[----:B0-----:R-:W-:Y:S02]  /*01a0*/  IMAD.WIDE.U32 R2, R11, 0x4, R2 ;  /* 0x000000040b027825 */ /* 0x001fe400078e0002 */
[----:B--2---:R-:W2:Y:S02]  /*01b0*/  LDG.E.CONSTANT R5, desc[UR4][R4.64] ;  /* 0x0000000404057981 */ /* 0x004ea4000c1e9900 */
[----:B----4-:R-:W-:Y:S02]  /*01c0*/  IMAD.WIDE.U32 R6, R13, 0x4, R6 ;  /* 0x000000040d067825 */ /* 0x010fe400078e0006 */
[----:B------:R-:W2:Y:S04]  /*01d0*/  LDG.E.CONSTANT R2, desc[UR4][R2.64] ;  /* 0x0000000402027981 */ /* 0x000ea8000c1e9900 */
[----:B------:R-:W2:Y:S01]  /*01e0*/  LDG.E.CONSTANT R7, desc[UR4][R6.64] ;  /* 0x0000000406077981 */ /* 0x000ea2000c1e9900 */
[----:B---3--:R-:W-:-:S04]  /*01f0*/  IMAD.WIDE.U32 R8, R11, 0x4, R8 ;  /* 0x000000040b087825 */ /* 0x008fc800078e0008 */
[----:B--2---:R-:W-:-:S05]  /*0200*/  FFMA R11, R2, R5, R7 ;  /* 0x00000005020b7223 */ /* 0x004fca0000000007 */
[----:B------:R-:W-:Y:S01]  /*0210*/  STG.E desc[UR4][R8.64], R11 ;  /* 0x0000000b08007986 */ /* 0x000fe2000c101904 */
[----:B------:R-:W-:Y:S05]  /*0220*/  EXIT ;  /* 0x000000000000794d */ /* 0x000fea0003800000 */
.L_x_0:
[----:B------:R-:W-:-:S00]  /*0230*/  BRA `(.L_x_0) ;  /* 0xfffffffc00fc7947 */ /* 0x000fc0000383ffff */
[----:B------:R-:W-:-:S00]  /*0240*/  NOP ;  /* 0x0000000000007918 */ /* 0x000fc00000000000 */
        /* <DEDUP_REMOVED lines=11> */
.L_x_1:


//--------------------- .nv.shared.reserved.0     --------------------------
	.section	.nv.shared.reserved.0,"aw",@nobits
	.weak		__nv_reservedSMEM_offset_0_alias
	.size		__nv_reservedSMEM_offset_0_alias, 0, 64
	.other		__nv_reservedSMEM_offset_0_alias,@"STO_CUDA_RESERVED_SHARED STV_DEFAULT"
__nv_reservedSMEM_offset_0_alias:
	.zero		0
	.zero		64


//--------------------- .nv.constant0.default_function_kernel --------------------------
	.section	.nv.constant0.default_function_kernel,"a",@progbits
	.sectionflags	@""
	.align	4
.nv.constant0.default_function_kernel:
	.zero		928


//--------------------- SYMBOLS --------------------------

	.type		.nv.reservedSmem.offset0,@object
	.size		.nv.reservedSmem.offset0,0x4
